//
// Generated by NVIDIA NVVM Compiler
//
// Compiler Build ID: CL-36424714
// Cuda compilation tools, release 13.0, V13.0.88
// Based on NVVM 20.0.0
//

.version 9.0
.target sm_100
.address_size 64

	// .globl	_Z21reducesum_fp32_kernelPKfPf
// _ZZ21reducesum_fp32_kernelPKfPfE7warpSum has been demoted
.global .align 1 .b8 _ZN34_INTERNAL_b0b1e4c3_4_k_cu_3418b5a84cuda3std3__436_GLOBAL__N__b0b1e4c3_4_k_cu_3418b5a86ignoreE[1];
.global .align 1 .b8 _ZN34_INTERNAL_b0b1e4c3_4_k_cu_3418b5a84cuda3std3__45__cpo5beginE[1];
.global .align 1 .b8 _ZN34_INTERNAL_b0b1e4c3_4_k_cu_3418b5a84cuda3std3__45__cpo3endE[1];
.global .align 1 .b8 _ZN34_INTERNAL_b0b1e4c3_4_k_cu_3418b5a84cuda3std3__45__cpo6cbeginE[1];
.global .align 1 .b8 _ZN34_INTERNAL_b0b1e4c3_4_k_cu_3418b5a84cuda3std3__45__cpo4cendE[1];
.global .align 1 .b8 _ZN34_INTERNAL_b0b1e4c3_4_k_cu_3418b5a84cuda3std3__419piecewise_constructE[1];
.global .align 1 .b8 _ZN34_INTERNAL_b0b1e4c3_4_k_cu_3418b5a84cuda3std3__48in_placeE[1];
.global .align 1 .b8 _ZN34_INTERNAL_b0b1e4c3_4_k_cu_3418b5a84cuda3std6ranges3__45__cpo4swapE[1];
.global .align 1 .b8 _ZN34_INTERNAL_b0b1e4c3_4_k_cu_3418b5a84cuda3std6ranges3__45__cpo9iter_moveE[1];
.global .align 1 .b8 _ZN34_INTERNAL_b0b1e4c3_4_k_cu_3418b5a84cuda3std6ranges3__45__cpo7advanceE[1];

.visible .entry _Z21reducesum_fp32_kernelPKfPf(
	.param .u64 .ptr .align 1 _Z21reducesum_fp32_kernelPKfPf_param_0,
	.param .u64 .ptr .align 1 _Z21reducesum_fp32_kernelPKfPf_param_1
)
{
	.reg .pred 	%p<31>;
	.reg .b32 	%r<96>;
	.reg .b32 	%f<284>;
	.reg .b64 	%rd<27>;
	// demoted variable
	.shared .align 16 .b8 _ZZ21reducesum_fp32_kernelPKfPfE7warpSum[128];
	ld.param.u64 	%rd7, [_Z21reducesum_fp32_kernelPKfPf_param_0];
	cvta.to.global.u64 	%rd1, %rd7;
	mov.u32 	%r1, %tid.x;
	mov.u32 	%r2, %ctaid.x;
	shl.b32 	%r3, %r2, 14;
	shl.b32 	%r91, %r1, 2;
	mov.u32 	%r5, %ntid.x;
	shl.b32 	%r6, %r5, 2;
	add.s32 	%r27, %r91, %r6;
	max.u32 	%r28, %r27, 4096;
	setp.lt.u32 	%p1, %r27, 4096;
	selp.u32 	%r29, 1, 0, %p1;
	or.b32  	%r30, %r27, %r29;
	sub.s32 	%r31, %r28, %r30;
	div.u32 	%r32, %r31, %r6;
	add.s32 	%r7, %r32, %r29;
	and.b32  	%r33, %r7, 3;
	setp.eq.s32 	%p2, %r33, 3;
	mov.f32 	%f283, 0f00000000;
	mov.f32 	%f282, %f283;
	mov.f32 	%f281, %f283;
	mov.f32 	%f280, %f283;
	@%p2 bra 	$L__BB0_3;
	add.s32 	%r34, %r7, 1;
	and.b32  	%r35, %r34, 3;
	neg.s32 	%r89, %r35;
	mul.wide.u32 	%rd8, %r1, 16;
	mul.wide.s32 	%rd9, %r3, 4;
	add.s64 	%rd10, %rd8, %rd9;
	add.s64 	%rd11, %rd10, %rd1;
	add.s64 	%rd26, %rd11, 32768;
	mov.f32 	%f283, 0f00000000;
	mul.wide.u32 	%rd12, %r5, 16;
$L__BB0_2:
	.pragma "nounroll";
	ld.global.nc.v4.f32 	{%f36, %f37, %f38, %f39}, [%rd26+-32768];
	ld.global.nc.v4.f32 	{%f40, %f41, %f42, %f43}, [%rd26+-16384];
	ld.global.nc.v4.f32 	{%f44, %f45, %f46, %f47}, [%rd26];
	ld.global.nc.v4.f32 	{%f48, %f49, %f50, %f51}, [%rd26+16384];
	add.f32 	%f52, %f36, %f37;
	add.f32 	%f53, %f52, %f38;
	add.f32 	%f54, %f53, %f39;
	add.f32 	%f280, %f280, %f54;
	add.f32 	%f55, %f40, %f41;
	add.f32 	%f56, %f55, %f42;
	add.f32 	%f57, %f56, %f43;
	add.f32 	%f281, %f281, %f57;
	add.f32 	%f58, %f44, %f45;
	add.f32 	%f59, %f58, %f46;
	add.f32 	%f60, %f59, %f47;
	add.f32 	%f282, %f282, %f60;
	add.f32 	%f61, %f48, %f49;
	add.f32 	%f62, %f61, %f50;
	add.f32 	%f63, %f62, %f51;
	add.f32 	%f283, %f283, %f63;
	add.s32 	%r91, %r91, %r6;
	add.s32 	%r89, %r89, 1;
	setp.ne.s32 	%p3, %r89, 0;
	add.s64 	%rd26, %rd26, %rd12;
	@%p3 bra 	$L__BB0_2;
$L__BB0_3:
	setp.lt.u32 	%p4, %r7, 3;
	@%p4 bra 	$L__BB0_6;
	shl.b32 	%r36, %r2, 14;
	mul.wide.s32 	%rd13, %r36, 4;
	add.s64 	%rd5, %rd1, %rd13;
	mad.lo.s32 	%r94, %r5, 12, %r91;
	shl.b32 	%r15, %r5, 4;
	shl.b32 	%r37, %r5, 3;
	add.s32 	%r93, %r91, %r37;
	add.s32 	%r92, %r91, %r6;
$L__BB0_5:
	.pragma "nounroll";
	mul.wide.u32 	%rd14, %r91, 4;
	add.s64 	%rd15, %rd5, %rd14;
	ld.global.nc.v4.f32 	{%f64, %f65, %f66, %f67}, [%rd15];
	ld.global.nc.v4.f32 	{%f68, %f69, %f70, %f71}, [%rd15+16384];
	ld.global.nc.v4.f32 	{%f72, %f73, %f74, %f75}, [%rd15+32768];
	ld.global.nc.v4.f32 	{%f76, %f77, %f78, %f79}, [%rd15+49152];
	add.f32 	%f80, %f64, %f65;
	add.f32 	%f81, %f80, %f66;
	add.f32 	%f82, %f81, %f67;
	add.f32 	%f83, %f280, %f82;
	add.f32 	%f84, %f68, %f69;
	add.f32 	%f85, %f84, %f70;
	add.f32 	%f86, %f85, %f71;
	add.f32 	%f87, %f281, %f86;
	add.f32 	%f88, %f72, %f73;
	add.f32 	%f89, %f88, %f74;
	add.f32 	%f90, %f89, %f75;
	add.f32 	%f91, %f282, %f90;
	add.f32 	%f92, %f76, %f77;
	add.f32 	%f93, %f92, %f78;
	add.f32 	%f94, %f93, %f79;
	add.f32 	%f95, %f283, %f94;
	add.s32 	%r38, %r91, %r6;
	mul.wide.u32 	%rd16, %r92, 4;
	add.s64 	%rd17, %rd5, %rd16;
	ld.global.nc.v4.f32 	{%f96, %f97, %f98, %f99}, [%rd17];
	ld.global.nc.v4.f32 	{%f100, %f101, %f102, %f103}, [%rd17+16384];
	ld.global.nc.v4.f32 	{%f104, %f105, %f106, %f107}, [%rd17+32768];
	ld.global.nc.v4.f32 	{%f108, %f109, %f110, %f111}, [%rd17+49152];
	add.f32 	%f112, %f96, %f97;
	add.f32 	%f113, %f112, %f98;
	add.f32 	%f114, %f113, %f99;
	add.f32 	%f115, %f83, %f114;
	add.f32 	%f116, %f100, %f101;
	add.f32 	%f117, %f116, %f102;
	add.f32 	%f118, %f117, %f103;
	add.f32 	%f119, %f87, %f118;
	add.f32 	%f120, %f104, %f105;
	add.f32 	%f121, %f120, %f106;
	add.f32 	%f122, %f121, %f107;
	add.f32 	%f123, %f91, %f122;
	add.f32 	%f124, %f108, %f109;
	add.f32 	%f125, %f124, %f110;
	add.f32 	%f126, %f125, %f111;
	add.f32 	%f127, %f95, %f126;
	add.s32 	%r39, %r38, %r6;
	mul.wide.u32 	%rd18, %r93, 4;
	add.s64 	%rd19, %rd5, %rd18;
	ld.global.nc.v4.f32 	{%f128, %f129, %f130, %f131}, [%rd19];
	ld.global.nc.v4.f32 	{%f132, %f133, %f134, %f135}, [%rd19+16384];
	ld.global.nc.v4.f32 	{%f136, %f137, %f138, %f139}, [%rd19+32768];
	ld.global.nc.v4.f32 	{%f140, %f141, %f142, %f143}, [%rd19+49152];
	add.f32 	%f144, %f128, %f129;
	add.f32 	%f145, %f144, %f130;
	add.f32 	%f146, %f145, %f131;
	add.f32 	%f147, %f115, %f146;
	add.f32 	%f148, %f132, %f133;
	add.f32 	%f149, %f148, %f134;
	add.f32 	%f150, %f149, %f135;
	add.f32 	%f151, %f119, %f150;
	add.f32 	%f152, %f136, %f137;
	add.f32 	%f153, %f152, %f138;
	add.f32 	%f154, %f153, %f139;
	add.f32 	%f155, %f123, %f154;
	add.f32 	%f156, %f140, %f141;
	add.f32 	%f157, %f156, %f142;
	add.f32 	%f158, %f157, %f143;
	add.f32 	%f159, %f127, %f158;
	add.s32 	%r40, %r39, %r6;
	mul.wide.u32 	%rd20, %r94, 4;
	add.s64 	%rd21, %rd5, %rd20;
	ld.global.nc.v4.f32 	{%f160, %f161, %f162, %f163}, [%rd21];
	ld.global.nc.v4.f32 	{%f164, %f165, %f166, %f167}, [%rd21+16384];
	ld.global.nc.v4.f32 	{%f168, %f169, %f170, %f171}, [%rd21+32768];
	ld.global.nc.v4.f32 	{%f172, %f173, %f174, %f175}, [%rd21+49152];
	add.f32 	%f176, %f160, %f161;
	add.f32 	%f177, %f176, %f162;
	add.f32 	%f178, %f177, %f163;
	add.f32 	%f280, %f147, %f178;
	add.f32 	%f179, %f164, %f165;
	add.f32 	%f180, %f179, %f166;
	add.f32 	%f181, %f180, %f167;
	add.f32 	%f281, %f151, %f181;
	add.f32 	%f182, %f168, %f169;
	add.f32 	%f183, %f182, %f170;
	add.f32 	%f184, %f183, %f171;
	add.f32 	%f282, %f155, %f184;
	add.f32 	%f185, %f172, %f173;
	add.f32 	%f186, %f185, %f174;
	add.f32 	%f187, %f186, %f175;
	add.f32 	%f283, %f159, %f187;
	add.s32 	%r91, %r40, %r6;
	add.s32 	%r94, %r94, %r15;
	add.s32 	%r93, %r93, %r15;
	add.s32 	%r92, %r92, %r15;
	setp.lt.u32 	%p5, %r91, 4096;
	@%p5 bra 	$L__BB0_5;
$L__BB0_6:
	mov.b32 	%r41, %f280;
	shfl.sync.bfly.b32	%r42|%p6, %r41, 16, 31, -1;
	mov.b32 	%f188, %r42;
	add.f32 	%f189, %f280, %f188;
	mov.b32 	%r43, %f189;
	shfl.sync.bfly.b32	%r44|%p7, %r43, 8, 31, -1;
	mov.b32 	%f190, %r44;
	add.f32 	%f191, %f189, %f190;
	mov.b32 	%r45, %f191;
	shfl.sync.bfly.b32	%r46|%p8, %r45, 4, 31, -1;
	mov.b32 	%f192, %r46;
	add.f32 	%f193, %f191, %f192;
	mov.b32 	%r47, %f193;
	shfl.sync.bfly.b32	%r48|%p9, %r47, 2, 31, -1;
	mov.b32 	%f194, %r48;
	add.f32 	%f195, %f193, %f194;
	mov.b32 	%r49, %f195;
	shfl.sync.bfly.b32	%r50|%p10, %r49, 1, 31, -1;
	mov.b32 	%f196, %r50;
	add.f32 	%f29, %f195, %f196;
	mov.b32 	%r51, %f281;
	shfl.sync.bfly.b32	%r52|%p11, %r51, 16, 31, -1;
	mov.b32 	%f197, %r52;
	add.f32 	%f198, %f281, %f197;
	mov.b32 	%r53, %f198;
	shfl.sync.bfly.b32	%r54|%p12, %r53, 8, 31, -1;
	mov.b32 	%f199, %r54;
	add.f32 	%f200, %f198, %f199;
	mov.b32 	%r55, %f200;
	shfl.sync.bfly.b32	%r56|%p13, %r55, 4, 31, -1;
	mov.b32 	%f201, %r56;
	add.f32 	%f202, %f200, %f201;
	mov.b32 	%r57, %f202;
	shfl.sync.bfly.b32	%r58|%p14, %r57, 2, 31, -1;
	mov.b32 	%f203, %r58;
	add.f32 	%f204, %f202, %f203;
	mov.b32 	%r59, %f204;
	shfl.sync.bfly.b32	%r60|%p15, %r59, 1, 31, -1;
	mov.b32 	%f205, %r60;
	add.f32 	%f30, %f204, %f205;
	mov.b32 	%r61, %f282;
	shfl.sync.bfly.b32	%r62|%p16, %r61, 16, 31, -1;
	mov.b32 	%f206, %r62;
	add.f32 	%f207, %f282, %f206;
	mov.b32 	%r63, %f207;
	shfl.sync.bfly.b32	%r64|%p17, %r63, 8, 31, -1;
	mov.b32 	%f208, %r64;
	add.f32 	%f209, %f207, %f208;
	mov.b32 	%r65, %f209;
	shfl.sync.bfly.b32	%r66|%p18, %r65, 4, 31, -1;
	mov.b32 	%f210, %r66;
	add.f32 	%f211, %f209, %f210;
	mov.b32 	%r67, %f211;
	shfl.sync.bfly.b32	%r68|%p19, %r67, 2, 31, -1;
	mov.b32 	%f212, %r68;
	add.f32 	%f213, %f211, %f212;
	mov.b32 	%r69, %f213;
	shfl.sync.bfly.b32	%r70|%p20, %r69, 1, 31, -1;
	mov.b32 	%f214, %r70;
	add.f32 	%f31, %f213, %f214;
	mov.b32 	%r71, %f283;
	shfl.sync.bfly.b32	%r72|%p21, %r71, 16, 31, -1;
	mov.b32 	%f215, %r72;
	add.f32 	%f216, %f283, %f215;
	mov.b32 	%r73, %f216;
	shfl.sync.bfly.b32	%r74|%p22, %r73, 8, 31, -1;
	mov.b32 	%f217, %r74;
	add.f32 	%f218, %f216, %f217;
	mov.b32 	%r75, %f218;
	shfl.sync.bfly.b32	%r76|%p23, %r75, 4, 31, -1;
	mov.b32 	%f219, %r76;
	add.f32 	%f220, %f218, %f219;
	mov.b32 	%r77, %f220;
	shfl.sync.bfly.b32	%r78|%p24, %r77, 2, 31, -1;
	mov.b32 	%f221, %r78;
	add.f32 	%f222, %f220, %f221;
	mov.b32 	%r79, %f222;
	shfl.sync.bfly.b32	%r80|%p25, %r79, 1, 31, -1;
	mov.b32 	%f223, %r80;
	add.f32 	%f32, %f222, %f223;
	and.b32  	%r81, %r1, 31;
	setp.ne.s32 	%p26, %r81, 0;
	@%p26 bra 	$L__BB0_8;
	shr.u32 	%r82, %r1, 1;
	and.b32  	%r83, %r82, 496;
	mov.u32 	%r84, _ZZ21reducesum_fp32_kernelPKfPfE7warpSum;
	add.s32 	%r85, %r84, %r83;
	st.shared.v4.f32 	[%r85], {%f29, %f30, %f31, %f32};
$L__BB0_8:
	bar.sync 	0;
	shl.b32 	%r86, %r1, 4;
	mov.u32 	%r87, _ZZ21reducesum_fp32_kernelPKfPfE7warpSum;
	add.s32 	%r26, %r87, %r86;
	setp.gt.u32 	%p27, %r1, 3;
	@%p27 bra 	$L__BB0_10;
	ld.shared.v4.f32 	{%f224, %f225, %f226, %f227}, [%r26+64];
	ld.shared.v4.f32 	{%f228, %f229, %f230, %f231}, [%r26];
	add.f32 	%f232, %f224, %f228;
	add.f32 	%f233, %f225, %f229;
	add.f32 	%f234, %f226, %f230;
	add.f32 	%f235, %f227, %f231;
	st.shared.v4.f32 	[%r26], {%f232, %f233, %f234, %f235};
$L__BB0_10:
	bar.sync 	0;
	setp.gt.u32 	%p28, %r1, 1;
	@%p28 bra 	$L__BB0_12;
	ld.shared.v4.f32 	{%f236, %f237, %f238, %f239}, [%r26+32];
	ld.shared.v4.f32 	{%f240, %f241, %f242, %f243}, [%r26];
	add.f32 	%f244, %f236, %f240;
	add.f32 	%f245, %f237, %f241;
	add.f32 	%f246, %f238, %f242;
	add.f32 	%f247, %f239, %f243;
	st.shared.v4.f32 	[%r26], {%f244, %f245, %f246, %f247};
$L__BB0_12:
	bar.sync 	0;
	setp.ne.s32 	%p29, %r1, 0;
	@%p29 bra 	$L__BB0_14;
	ld.shared.v4.f32 	{%f248, %f249, %f250, %f251}, [_ZZ21reducesum_fp32_kernelPKfPfE7warpSum+16];
	ld.shared.v4.f32 	{%f252, %f253, %f254, %f255}, [%r26];
	add.f32 	%f256, %f248, %f252;
	add.f32 	%f257, %f249, %f253;
	add.f32 	%f258, %f250, %f254;
	add.f32 	%f259, %f251, %f255;
	st.shared.v4.f32 	[%r26], {%f256, %f257, %f258, %f259};
$L__BB0_14:
	setp.ne.s32 	%p30, %r1, 0;
	bar.sync 	0;
	@%p30 bra 	$L__BB0_16;
	ld.param.u64 	%rd25, [_Z21reducesum_fp32_kernelPKfPf_param_1];
	shl.b32 	%r88, %r2, 2;
	cvta.to.global.u64 	%rd22, %rd25;
	mul.wide.s32 	%rd23, %r88, 4;
	add.s64 	%rd24, %rd22, %rd23;
	ld.shared.v4.f32 	{%f260, %f261, %f262, %f263}, [_ZZ21reducesum_fp32_kernelPKfPfE7warpSum];
	st.global.v4.f32 	[%rd24], {%f260, %f261, %f262, %f263};
$L__BB0_16:
	ret;

}


// ===== COMPILED SASS (sm_100) =====

	.target	sm_100

	.elftype	@"ET_EXEC"


//--------------------- .note.nv.tkinfo           --------------------------
	.section	.note.nv.tkinfo,"",@"SHT_NOTE"
	.sectionflags	@"SHF_NOTE_NV_TKINFO"
	.tkinfo
        /*0018*/ 	.word	0x00000002
        /*0030*/ 	.string	""
        /*0030*/ 	.string	"ptxas"
        /*0030*/ 	.string	"Cuda compilation tools, release 13.0, V13.0.88"
        /*0030*/ 	.string	"Build cuda_13.0.r13.0/compiler.36424714_0"
        /*0030*/ 	.string	"-arch sm_100 -m 64 "



//--------------------- .note.nv.cuinfo           --------------------------
	.section	.note.nv.cuinfo,"",@"SHT_NOTE"
	.sectionflags	@"SHF_NOTE_NV_CUINFO"
        /*0018*/ 	.short	0x0002
        /*001a*/ 	.short	0x0064
        /*001c*/ 	.short	0x0082
	.zero		2


//--------------------- .nv.info                  --------------------------
	.section	.nv.info,"",@"SHT_CUDA_INFO"
	.align	4


	//----- nvinfo : EIATTR_REGCOUNT
	.align		4
        /*0000*/ 	.byte	0x04, 0x2f
        /*0002*/ 	.short	(.L_11 - .L_10)
	.align		4
.L_10:
        /*0004*/ 	.word	index@(_Z21reducesum_fp32_kernelPKfPf)
        /*0008*/ 	.word	0x00000021


	//----- nvinfo : EIATTR_FRAME_SIZE
	.align		4
.L_11:
        /*000c*/ 	.byte	0x04, 0x11
        /*000e*/ 	.short	(.L_13 - .L_12)
	.align		4
.L_12:
        /*0010*/ 	.word	index@(_Z21reducesum_fp32_kernelPKfPf)
        /*0014*/ 	.word	0x00000000


	//----- nvinfo : EIATTR_MIN_STACK_SIZE
	.align		4
.L_13:
        /*0018*/ 	.byte	0x04, 0x12
        /*001a*/ 	.short	(.L_15 - .L_14)
	.align		4
.L_14:
        /*001c*/ 	.word	index@(_Z21reducesum_fp32_kernelPKfPf)
        /*0020*/ 	.word	0x00000000
.L_15:


//--------------------- .nv.compat                --------------------------
	.section	.nv.compat,"",@"SHT_CUDA_COMPAT_INFO"
	.align	4
        /*0000*/ 	.byte	0x02, 0x09, 0x00, 0x00, 0x02, 0x02, 0x01, 0x00, 0x02, 0x05, 0x05, 0x00, 0x03, 0x07, 0x01, 0x01
        /*0010*/ 	.byte	0x02, 0x03, 0x00, 0x00, 0x02, 0x06, 0x01, 0x00, 0x04, 0x0b, 0x08, 0x00, 0x09, 0x00, 0x00, 0x00
        /*0020*/ 	.byte	0x00, 0x00, 0x00, 0x00


//--------------------- .nv.info._Z21reducesum_fp32_kernelPKfPf --------------------------
	.section	.nv.info._Z21reducesum_fp32_kernelPKfPf,"",@"SHT_CUDA_INFO"
	.sectionflags	@""
	.align	4


	//----- nvinfo : EIATTR_CUDA_API_VERSION
	.align		4
        /*0000*/ 	.byte	0x04, 0x37
        /*0002*/ 	.short	(.L_17 - .L_16)
.L_16:
        /*0004*/ 	.word	0x00000082


	//----- nvinfo : EIATTR_KPARAM_INFO
	.align		4
.L_17:
        /*0008*/ 	.byte	0x04, 0x17
        /*000a*/ 	.short	(.L_19 - .L_18)
.L_18:
        /*000c*/ 	.word	0x00000000
        /*0010*/ 	.short	0x0001
        /*0012*/ 	.short	0x0008
        /*0014*/ 	.byte	0x00, 0xf5, 0x21, 0x00


	//----- nvinfo : EIATTR_KPARAM_INFO
	.align		4
.L_19:
        /*0018*/ 	.byte	0x04, 0x17
        /*001a*/ 	.short	(.L_21 - .L_20)
.L_20:
        /*001c*/ 	.word	0x00000000
        /*0020*/ 	.short	0x0000
        /*0022*/ 	.short	0x0000
        /*0024*/ 	.byte	0x00, 0xf5, 0x21, 0x00


	//----- nvinfo : EIATTR_SPARSE_MMA_MASK
	.align		4
.L_21:
        /*0028*/ 	.byte	0x03, 0x50
        /*002a*/ 	.short	0x0000


	//----- nvinfo : EIATTR_MAXREG_COUNT
	.align		4
        /*002c*/ 	.byte	0x03, 0x1b
        /*002e*/ 	.short	0x00ff


	//----- nvinfo : EIATTR_NUM_BARRIERS
	.align		4
        /*0030*/ 	.byte	0x02, 0x4c
        /*0032*/ 	.byte	0x01
	.zero		1


	//----- nvinfo : EIATTR_MERCURY_ISA_VERSION
	.align		4
        /*0034*/ 	.byte	0x03, 0x5f
        /*0036*/ 	.short	0x0101


	//----- nvinfo : EIATTR_COOP_GROUP_MASK_REGIDS
	.align		4
        /*0038*/ 	.byte	0x04, 0x29
        /*003a*/ 	.short	(.L_23 - .L_22)


	//   ....[0]....
.L_22:
        /*003c*/ 	.word	0xffffffff


	//   ....[1]....
        /*0040*/ 	.word	0xffffffff


	//   ....[2]....
        /*0044*/ 	.word	0xffffffff


	//   ....[3]....
        /*0048*/ 	.word	0xffffffff


	//   ....[4]....
        /*004c*/ 	.word	0xffffffff


	//   ....[5]....
        /*0050*/ 	.word	0xffffffff


	//   ....[6]....
        /*0054*/ 	.word	0xffffffff


	//   ....[7]....
        /*0058*/ 	.word	0xffffffff


	//   ....[8]....
        /*005c*/ 	.word	0xffffffff


	//   ....[9]....
        /*0060*/ 	.word	0xffffffff


	//   ....[10]....
        /*0064*/ 	.word	0xffffffff


	//   ....[11]....
        /*0068*/ 	.word	0xffffffff


	//   ....[12]....
        /*006c*/ 	.word	0xffffffff


	//   ....[13]....
        /*0070*/ 	.word	0xffffffff


	//   ....[14]....
        /*0074*/ 	.word	0xffffffff


	//   ....[15]....
        /*0078*/ 	.word	0xffffffff


	//   ....[16]....
        /*007c*/ 	.word	0xffffffff


	//   ....[17]....
        /*0080*/ 	.word	0xffffffff


	//   ....[18]....
        /*0084*/ 	.word	0xffffffff


	//   ....[19]....
        /*0088*/ 	.word	0xffffffff


	//----- nvinfo : EIATTR_COOP_GROUP_INSTR_OFFSETS
	.align		4
.L_23:
        /*008c*/ 	.byte	0x04, 0x28
        /*008e*/ 	.short	(.L_25 - .L_24)


	//   ....[0]....
.L_24:
        /*0090*/ 	.word	0x00000b00


	//   ....[1]....
        /*0094*/ 	.word	0x00000b30


	//   ....[2]....
        /*0098*/ 	.word	0x00000b40


	//   ....[3]....
        /*009c*/ 	.word	0x00000b50


	//   ....[4]....
        /*00a0*/ 	.word	0x00000b90


	//   ....[5]....
        /*00a4*/ 	.word	0x00000bc0


	//   ....[6]....
        /*00a8*/ 	.word	0x00000bd0


	//   ....[7]....
        /*00ac*/ 	.word	0x00000be0


	//   ....[8]....
        /*00b0*/ 	.word	0x00000c20


	//   ....[9]....
        /*00b4*/ 	.word	0x00000c40


	//   ....[10]....
        /*00b8*/ 	.word	0x00000c50


	//   ....[11]....
        /*00bc*/ 	.word	0x00000c60


	//   ....[12]....
        /*00c0*/ 	.word	0x00000cb0


	//   ....[13]....
        /*00c4*/ 	.word	0x00000cd0


	//   ....[14]....
        /*00c8*/ 	.word	0x00000ce0


	//   ....[15]....
        /*00cc*/ 	.word	0x00000cf0


	//   ....[16]....
        /*00d0*/ 	.word	0x00000d20


	//   ....[17]....
        /*00d4*/ 	.word	0x00000d50


	//   ....[18]....
        /*00d8*/ 	.word	0x00000d80


	//   ....[19]....
        /*00dc*/ 	.word	0x00000d90


	//----- nvinfo : EIATTR_VRC_CTA_INIT_COUNT
	.align		4
.L_25:
        /*00e0*/ 	.byte	0x02, 0x4a
	.zero		1
	.zero		1


	//----- nvinfo : EIATTR_EXIT_INSTR_OFFSETS
	.align		4
        /*00e4*/ 	.byte	0x04, 0x1c
        /*00e6*/ 	.short	(.L_27 - .L_26)


	//   ....[0]....
.L_26:
        /*00e8*/ 	.word	0x00000fd0


	//   ....[1]....
        /*00ec*/ 	.word	0x00001030


	//----- nvinfo : EIATTR_CRS_STACK_SIZE
	.align		4
.L_27:
        /*00f0*/ 	.byte	0x04, 0x1e
        /*00f2*/ 	.short	(.L_29 - .L_28)
.L_28:
        /*00f4*/ 	.word	0x00000000


	//----- nvinfo : EIATTR_CBANK_PARAM_SIZE
	.align		4
.L_29:
        /*00f8*/ 	.byte	0x03, 0x19
        /*00fa*/ 	.short	0x0010


	//----- nvinfo : EIATTR_PARAM_CBANK
	.align		4
        /*00fc*/ 	.byte	0x04, 0x0a
        /*00fe*/ 	.short	(.L_31 - .L_30)
	.align		4
.L_30:
        /*0100*/ 	.word	index@(.nv.constant0._Z21reducesum_fp32_kernelPKfPf)
        /*0104*/ 	.short	0x0380
        /*0106*/ 	.short	0x0010


	//----- nvinfo : EIATTR_SW_WAR
	.align		4
.L_31:
        /*0108*/ 	.byte	0x04, 0x36
        /*010a*/ 	.short	(.L_33 - .L_32)
.L_32:
        /*010c*/ 	.word	0x00000008
.L_33:


//--------------------- .nv.callgraph             --------------------------
	.section	.nv.callgraph,"",@"SHT_CUDA_CALLGRAPH"
	.align	4
	.sectionentsize	8
	.align		4
        /*0000*/ 	.word	0x00000000
	.align		4
        /*0004*/ 	.word	0xffffffff
	.align		4
        /*0008*/ 	.word	0x00000000
	.align		4
        /*000c*/ 	.word	0xfffffffe
	.align		4
        /*0010*/ 	.word	0x00000000
	.align		4
        /*0014*/ 	.word	0xfffffffd
	.align		4
        /*0018*/ 	.word	0x00000000
	.align		4
        /*001c*/ 	.word	0xfffffffc


//--------------------- .nv.constant4             --------------------------
	.section	.nv.constant4,"a",@progbits
	.align	8
	.align		8
.nv.constant4:
        /*0000*/ 	.dword	_ZN34_INTERNAL_b0b1e4c3_4_k_cu_3418b5a84cuda3std3__436_GLOBAL__N__b0b1e4c3_4_k_cu_3418b5a86ignoreE
	.align		8
        /*0008*/ 	.dword	_ZN34_INTERNAL_b0b1e4c3_4_k_cu_3418b5a84cuda3std3__45__cpo5beginE
	.align		8
        /*0010*/ 	.dword	_ZN34_INTERNAL_b0b1e4c3_4_k_cu_3418b5a84cuda3std3__45__cpo3endE
	.align		8
        /*0018*/ 	.dword	_ZN34_INTERNAL_b0b1e4c3_4_k_cu_3418b5a84cuda3std3__45__cpo6cbeginE
	.align		8
        /*0020*/ 	.dword	_ZN34_INTERNAL_b0b1e4c3_4_k_cu_3418b5a84cuda3std3__45__cpo4cendE
	.align		8
        /*0028*/ 	.dword	_ZN34_INTERNAL_b0b1e4c3_4_k_cu_3418b5a84cuda3std3__419piecewise_constructE
	.align		8
        /*0030*/ 	.dword	_ZN34_INTERNAL_b0b1e4c3_4_k_cu_3418b5a84cuda3std3__48in_placeE
	.align		8
        /*0038*/ 	.dword	_ZN34_INTERNAL_b0b1e4c3_4_k_cu_3418b5a84cuda3std6ranges3__45__cpo4swapE
	.align		8
        /*0040*/ 	.dword	_ZN34_INTERNAL_b0b1e4c3_4_k_cu_3418b5a84cuda3std6ranges3__45__cpo9iter_moveE
	.align		8
        /*0048*/ 	.dword	_ZN34_INTERNAL_b0b1e4c3_4_k_cu_3418b5a84cuda3std6ranges3__45__cpo7advanceE


//--------------------- .text._Z21reducesum_fp32_kernelPKfPf --------------------------
	.section	.text._Z21reducesum_fp32_kernelPKfPf,"ax",@progbits
	.align	128
        .global         _Z21reducesum_fp32_kernelPKfPf
        .type           _Z21reducesum_fp32_kernelPKfPf,@function
        .size           _Z21reducesum_fp32_kernelPKfPf,(.L_x_7 - _Z21reducesum_fp32_kernelPKfPf)
        .other          _Z21reducesum_fp32_kernelPKfPf,@"STO_CUDA_ENTRY STV_DEFAULT"
_Z21reducesum_fp32_kernelPKfPf:
.text._Z21reducesum_fp32_kernelPKfPf:
[----:B------:R-:W-:Y:S08]  /*0000*/  LDC R1, c[0x0][0x37c] ;  /* 0x0000df00ff017b82 */ /* 0x000ff00000000800 */
[----:B------:R-:W0:Y:S01]  /*0010*/  LDC R0, c[0x0][0x360] ;  /* 0x0000d800ff007b82 */ /* 0x000e220000000800 */
[----:B------:R-:W1:Y:S01]  /*0020*/  S2R R4, SR_TID.X ;  /* 0x0000000000047919 */ /* 0x000e620000002100 */
[----:B------:R-:W2:Y:S01]  /*0030*/  LDCU.64 UR6, c[0x0][0x358] ;  /* 0x00006b00ff0677ac */ /* 0x000ea20008000a00 */
[----:B------:R-:W-:Y:S01]  /*0040*/  BSSY.RECONVERGENT B0, `(.L_x_0) ;  /* 0x0000048000007945 */ /* 0x000fe20003800200 */
[----:B------:R-:W-:-:S02]  /*0050*/  CS2R R26, SRZ ;  /* 0x00000000001a7805 */ /* 0x000fc4000001ff00 */
[----:B------:R-:W-:Y:S02]  /*0060*/  CS2R R24, SRZ ;  /* 0x0000000000187805 */ /* 0x000fe4000001ff00 */
[----:B0-----:R-:W-:-:S04]  /*0070*/  SHF.L.U32 R20, R0, 0x2, RZ ;  /* 0x0000000200147819 */ /* 0x001fc800000006ff */
[----:B------:R-:W0:Y:S01]  /*0080*/  I2F.U32.RP R9, R20 ;  /* 0x0000001400097306 */ /* 0x000e220000209000 */
[----:B------:R-:W-:Y:S02]  /*0090*/  IADD3 R11, PT, PT, RZ, -R20, RZ ;  /* 0x80000014ff0b7210 */ /* 0x000fe40007ffe0ff */
[----:B------:R-:W-:Y:S02]  /*00a0*/  ISETP.NE.U32.AND P2, PT, R20, RZ, PT ;  /* 0x000000ff1400720c */ /* 0x000fe40003f45070 */
[----:B-1----:R-:W-:-:S04]  /*00b0*/  SHF.L.U32 R3, R4, 0x2, RZ ;  /* 0x0000000204037819 */ /* 0x002fc800000006ff */
[----:B------:R-:W-:-:S04]  /*00c0*/  IADD3 R2, PT, PT, R3, R20, RZ ;  /* 0x0000001403027210 */ /* 0x000fc80007ffe0ff */
[C---:B------:R-:W-:Y:S01]  /*00d0*/  ISETP.GE.U32.AND P0, PT, R2.reuse, 0x1000, PT ;  /* 0x000010000200780c */ /* 0x040fe20003f06070 */
[----:B0-----:R-:W0:Y:S01]  /*00e0*/  MUFU.RCP R9, R9 ;  /* 0x0000000900097308 */ /* 0x001e220000001000 */
[----:B------:R-:W-:Y:S02]  /*00f0*/  VIMNMX.U32 R5, PT, PT, R2, 0x1000, !PT ;  /* 0x0000100002057848 */ /* 0x000fe40007fe0000 */
[----:B------:R-:W-:-:S04]  /*0100*/  SEL R8, RZ, 0x1, P0 ;  /* 0x00000001ff087807 */ /* 0x000fc80000000000 */
[----:B------:R-:W-:Y:S02]  /*0110*/  IADD3 R5, PT, PT, R5, -R2, -R8 ;  /* 0x8000000205057210 */ /* 0x000fe40007ffe808 */
[----:B0-----:R-:W-:-:S04]  /*0120*/  IADD3 R6, PT, PT, R9, 0xffffffe, RZ ;  /* 0x0ffffffe09067810 */ /* 0x001fc80007ffe0ff */
[----:B------:R0:W1:Y:S02]  /*0130*/  F2I.FTZ.U32.TRUNC.NTZ R7, R6 ;  /* 0x0000000600077305 */ /* 0x000064000021f000 */
[----:B0-----:R-:W-:Y:S02]  /*0140*/  HFMA2 R6, -RZ, RZ, 0, 0 ;  /* 0x00000000ff067431 */ /* 0x001fe400000001ff */
[----:B-1----:R-:W-:-:S04]  /*0150*/  IMAD R11, R11, R7, RZ ;  /* 0x000000070b0b7224 */ /* 0x002fc800078e02ff */
[----:B------:R-:W-:-:S06]  /*0160*/  IMAD.HI.U32 R10, R7, R11, R6 ;  /* 0x0000000b070a7227 */ /* 0x000fcc00078e0006 */
[----:B------:R-:W-:-:S05]  /*0170*/  IMAD.HI.U32 R7, R10, R5, RZ ;  /* 0x000000050a077227 */ /* 0x000fca00078e00ff */
[----:B------:R-:W-:-:S05]  /*0180*/  IADD3 R2, PT, PT, -R7, RZ, RZ ;  /* 0x000000ff07027210 */ /* 0x000fca0007ffe1ff */
[----:B------:R-:W-:Y:S02]  /*0190*/  IMAD R5, R20, R2, R5 ;  /* 0x0000000214057224 */ /* 0x000fe400078e0205 */
[----:B------:R-:W0:Y:S03]  /*01a0*/  S2R R2, SR_CTAID.X ;  /* 0x0000000000027919 */ /* 0x000e260000002500 */
[----:B------:R-:W-:-:S13]  /*01b0*/  ISETP.GE.U32.AND P0, PT, R5, R20, PT ;  /* 0x000000140500720c */ /* 0x000fda0003f06070 */
[----:B------:R-:W-:Y:S02]  /*01c0*/  @P0 IADD3 R5, PT, PT, -R20, R5, RZ ;  /* 0x0000000514050210 */ /* 0x000fe40007ffe1ff */
[----:B------:R-:W-:Y:S02]  /*01d0*/  @P0 IADD3 R7, PT, PT, R7, 0x1, RZ ;  /* 0x0000000107070810 */ /* 0x000fe40007ffe0ff */
[----:B------:R-:W-:Y:S02]  /*01e0*/  ISETP.GE.U32.AND P1, PT, R5, R20, PT ;  /* 0x000000140500720c */ /* 0x000fe40003f26070 */
[----:B0-----:R-:W-:-:S11]  /*01f0*/  SHF.L.U32 R28, R2, 0xe, RZ ;  /* 0x0000000e021c7819 */ /* 0x001fd600000006ff */
[----:B------:R-:W-:Y:S02]  /*0200*/  @P1 IADD3 R7, PT, PT, R7, 0x1, RZ ;  /* 0x0000000107071810 */ /* 0x000fe40007ffe0ff */
[----:B------:R-:W-:-:S04]  /*0210*/  @!P2 LOP3.LUT R7, RZ, R20, RZ, 0x33, !PT ;  /* 0x00000014ff07a212 */ /* 0x000fc800078e33ff */
[----:B------:R-:W-:-:S04]  /*0220*/  IADD3 R8, PT, PT, R8, R7, RZ ;  /* 0x0000000708087210 */ /* 0x000fc80007ffe0ff */
[C---:B------:R-:W-:Y:S02]  /*0230*/  LOP3.LUT R5, R8.reuse, 0x3, RZ, 0xc0, !PT ;  /* 0x0000000308057812 */ /* 0x040fe400078ec0ff */
[----:B------:R-:W-:Y:S02]  /*0240*/  ISETP.GE.U32.AND P0, PT, R8, 0x3, PT ;  /* 0x000000030800780c */ /* 0x000fe40003f06070 */
[----:B------:R-:W-:-:S13]  /*0250*/  ISETP.NE.AND P1, PT, R5, 0x3, PT ;  /* 0x000000030500780c */ /* 0x000fda0003f25270 */
[----:B--2---:R-:W-:Y:S05]  /*0260*/  @!P1 BRA `(.L_x_1) ;  /* 0x0000000000949947 */ /* 0x004fea0003800000 */
[----:B------:R-:W0:Y:S01]  /*0270*/  LDCU.64 UR4, c[0x0][0x380] ;  /* 0x00007000ff0477ac */ /* 0x000e220008000a00 */
[----:B------:R-:W-:Y:S01]  /*0280*/  IMAD.WIDE R6, R28, 0x4, RZ ;  /* 0x000000041c067825 */ /* 0x000fe200078e02ff */
[----:B------:R-:W-:Y:S02]  /*0290*/  IADD3 R8, PT, PT, R8, 0x1, RZ ;  /* 0x0000000108087810 */ /* 0x000fe40007ffe0ff */
[----:B------:R-:W-:Y:S02]  /*02a0*/  MOV R26, RZ ;  /* 0x000000ff001a7202 */ /* 0x000fe40000000f00 */
[----:B------:R-:W-:Y:S01]  /*02b0*/  LOP3.LUT R8, R8, 0x3, RZ, 0xc0, !PT ;  /* 0x0000000308087812 */ /* 0x000fe200078ec0ff */
[----:B------:R-:W-:-:S03]  /*02c0*/  IMAD.WIDE.U32 R4, R4, 0x10, R6 ;  /* 0x0000001004047825 */ /* 0x000fc600078e0006 */
[----:B------:R-:W-:Y:S02]  /*02d0*/  IADD3 R21, PT, PT, -R8, RZ, RZ ;  /* 0x000000ff08157210 */ /* 0x000fe40007ffe1ff */
[----:B0-----:R-:W-:-:S04]  /*02e0*/  IADD3 R4, P1, PT, R4, UR4, RZ ;  /* 0x0000000404047c10 */ /* 0x001fc8000ff3e0ff */
[----:B------:R-:W-:-:S04]  /*02f0*/  IADD3 R4, P2, PT, R4, 0x8000, RZ ;  /* 0x0000800004047810 */ /* 0x000fc80007f5e0ff */
[----:B------:R-:W-:-:S09]  /*0300*/  IADD3.X R5, PT, PT, RZ, UR5, R5, P2, P1 ;  /* 0x00000005ff057c10 */ /* 0x000fd200097e2405 */
.L_x_2:
[----:B------:R-:W-:Y:S02]  /*0310*/  MOV R22, R4 ;  /* 0x0000000400167202 */ /* 0x000fe40000000f00 */
[----:B------:R-:W-:-:S05]  /*0320*/  MOV R23, R5 ;  /* 0x0000000500177202 */ /* 0x000fca0000000f00 */
[----:B------:R-:W2:Y:S04]  /*0330*/  LDG.E.128.CONSTANT R4, desc[UR6][R22.64+-0x8000] ;  /* 0xff80000616047981 */ /* 0x000ea8000c1e9d00 */
[----:B------:R-:W3:Y:S04]  /*0340*/  LDG.E.128.CONSTANT R8, desc[UR6][R22.64+-0x4000] ;  /* 0xffc0000616087981 */ /* 0x000ee8000c1e9d00 */
[----:B------:R-:W4:Y:S04]  /*0350*/  LDG.E.128.CONSTANT R12, desc[UR6][R22.64] ;  /* 0x00000006160c7981 */ /* 0x000f28000c1e9d00 */
[----:B------:R-:W5:Y:S01]  /*0360*/  LDG.E.128.CONSTANT R16, desc[UR6][R22.64+0x4000] ;  /* 0x0040000616107981 */ /* 0x000f62000c1e9d00 */
[----:B------:R-:W-:-:S02]  /*0370*/  IADD3 R21, PT, PT, R21, 0x1, RZ ;  /* 0x0000000115157810 */ /* 0x000fc40007ffe0ff */
[----:B------:R-:W-:Y:S02]  /*0380*/  IADD3 R3, PT, PT, R20, R3, RZ ;  /* 0x0000000314037210 */ /* 0x000fe40007ffe0ff */
[----:B------:R-:W-:Y:S01]  /*0390*/  ISETP.NE.AND P1, PT, R21, RZ, PT ;  /* 0x000000ff1500720c */ /* 0x000fe20003f25270 */
[----:B--2---:R-:W-:Y:S01]  /*03a0*/  FADD R5, R4, R5 ;  /* 0x0000000504057221 */ /* 0x004fe20000000000 */
[----:B---3--:R-:W-:-:S03]  /*03b0*/  FADD R9, R8, R9 ;  /* 0x0000000908097221 */ /* 0x008fc60000000000 */
[----:B------:R-:W-:Y:S01]  /*03c0*/  FADD R6, R6, R5 ;  /* 0x0000000506067221 */ /* 0x000fe20000000000 */
[----:B------:R-:W-:-:S04]  /*03d0*/  IMAD.WIDE.U32 R4, R0, 0x10, R22 ;  /* 0x0000001000047825 */ /* 0x000fc800078e0016 */
[----:B----4-:R-:W-:Y:S01]  /*03e0*/  FADD R13, R12, R13 ;  /* 0x0000000d0c0d7221 */ /* 0x010fe20000000000 */
[----:B------:R-:W-:Y:S01]  /*03f0*/  FADD R10, R10, R9 ;  /* 0x000000090a0a7221 */ /* 0x000fe20000000000 */
[----:B------:R-:W-:Y:S01]  /*0400*/  FADD R7, R7, R6 ;  /* 0x0000000607077221 */ /* 0x000fe20000000000 */
[----:B-----5:R-:W-:Y:S01]  /*0410*/  FADD R17, R16, R17 ;  /* 0x0000001110117221 */ /* 0x020fe20000000000 */
[----:B------:R-:W-:Y:S01]  /*0420*/  FADD R14, R14, R13 ;  /* 0x0000000d0e0e7221 */ /* 0x000fe20000000000 */
[----:B------:R-:W-:Y:S01]  /*0430*/  FADD R10, R11, R10 ;  /* 0x0000000a0b0a7221 */ /* 0x000fe20000000000 */
[----:B------:R-:W-:Y:S01]  /*0440*/  FADD R24, R7, R24 ;  /* 0x0000001807187221 */ /* 0x000fe20000000000 */
[----:B------:R-:W-:Y:S01]  /*0450*/  FADD R18, R18, R17 ;  /* 0x0000001112127221 */ /* 0x000fe20000000000 */
[----:B------:R-:W-:Y:S01]  /*0460*/  FADD R14, R15, R14 ;  /* 0x0000000e0f0e7221 */ /* 0x000fe20000000000 */
[----:B------:R-:W-:Y:S02]  /*0470*/  FADD R27, R10, R27 ;  /* 0x0000001b0a1b7221 */ /* 0x000fe40000000000 */
[----:B------:R-:W-:Y:S01]  /*0480*/  FADD R19, R19, R18 ;  /* 0x0000001213137221 */ /* 0x000fe20000000000 */
[----:B------:R-:W-:-:S03]  /*0490*/  FADD R25, R14, R25 ;  /* 0x000000190e197221 */ /* 0x000fc60000000000 */
[----:B------:R-:W-:Y:S01]  /*04a0*/  FADD R26, R19, R26 ;  /* 0x0000001a131a7221 */ /* 0x000fe20000000000 */
[----:B------:R-:W-:Y:S06]  /*04b0*/  @P1 BRA `(.L_x_2) ;  /* 0xfffffffc00941947 */ /* 0x000fec000383ffff */
.L_x_1:
[----:B------:R-:W-:Y:S05]  /*04c0*/  BSYNC.RECONVERGENT B0 ;  /* 0x0000000000007941 */ /* 0x000fea0003800200 */
.L_x_0:
[----:B------:R-:W-:Y:S04]  /*04d0*/  BSSY.RECONVERGENT B0, `(.L_x_3) ;  /* 0x0000062000007945 */ /* 0x000fe80003800200 */
[----:B------:R-:W-:Y:S05]  /*04e0*/  @!P0 BRA `(.L_x_4) ;  /* 0x0000000400808947 */ /* 0x000fea0003800000 */
[----:B------:R-:W0:Y:S01]  /*04f0*/  LDC.64 R4, c[0x0][0x380] ;  /* 0x0000e000ff047b82 */ /* 0x000e220000000a00 */
[C---:B------:R-:W-:Y:S01]  /*0500*/  IMAD R23, R0.reuse, 0xc, R3 ;  /* 0x0000000c00177824 */ /* 0x040fe200078e0203 */
[-C--:B------:R-:W-:Y:S02]  /*0510*/  LEA R22, R0, R3.reuse, 0x3 ;  /* 0x0000000300167211 */ /* 0x080fe400078e18ff */
[----:B------:R-:W-:Y:S01]  /*0520*/  IADD3 R21, PT, PT, R20, R3, RZ ;  /* 0x0000000314157210 */ /* 0x000fe20007ffe0ff */
[----:B0-----:R-:W-:-:S07]  /*0530*/  IMAD.WIDE R28, R28, 0x4, R4 ;  /* 0x000000041c1c7825 */ /* 0x001fce00078e0204 */
.L_x_5:
[----:B------:R-:W-:-:S05]  /*0540*/  IMAD.WIDE.U32 R8, R3, 0x4, R28 ;  /* 0x0000000403087825 */ /* 0x000fca00078e001c */
[----:B------:R-:W2:Y:S04]  /*0550*/  LDG.E.128.CONSTANT R12, desc[UR6][R8.64] ;  /* 0x00000006080c7981 */ /* 0x000ea8000c1e9d00 */
[----:B------:R-:W3:Y:S04]  /*0560*/  LDG.E.128.CONSTANT R16, desc[UR6][R8.64+0x4000] ;  /* 0x0040000608107981 */ /* 0x000ee8000c1e9d00 */
[----:B------:R-:W4:Y:S04]  /*0570*/  LDG.E.128.CONSTANT R4, desc[UR6][R8.64+0x8000] ;  /* 0x0080000608047981 */ /* 0x000f28000c1e9d00 */
[----:B------:R-:W5:Y:S01]  /*0580*/  LDG.E.128.CONSTANT R8, desc[UR6][R8.64+0xc000] ;  /* 0x00c0000608087981 */ /* 0x000f62000c1e9d00 */
[----:B--2---:R-:W-:Y:S01]  /*0590*/  FADD R13, R12, R13 ;  /* 0x0000000d0c0d7221 */ /* 0x004fe20000000000 */
[----:B---3--:R-:W-:-:S03]  /*05a0*/  FADD R17, R16, R17 ;  /* 0x0000001110117221 */ /* 0x008fc60000000000 */
[----:B------:R-:W-:Y:S01]  /*05b0*/  FADD R14, R14, R13 ;  /* 0x0000000d0e0e7221 */ /* 0x000fe20000000000 */
[----:B------:R-:W-:Y:S01]  /*05c0*/  FADD R18, R18, R17 ;  /* 0x0000001112127221 */ /* 0x000fe20000000000 */
[----:B----4-:R-:W-:Y:S02]  /*05d0*/  FADD R5, R4, R5 ;  /* 0x0000000504057221 */ /* 0x010fe40000000000 */
[----:B------:R-:W-:Y:S01]  /*05e0*/  FADD R15, R15, R14 ;  /* 0x0000000e0f0f7221 */ /* 0x000fe20000000000 */
[----:B------:R-:W-:Y:S01]  /*05f0*/  FADD R18, R19, R18 ;  /* 0x0000001213127221 */ /* 0x000fe20000000000 */
[----:B------:R-:W-:Y:S02]  /*0600*/  FADD R6, R6, R5 ;  /* 0x0000000506067221 */ /* 0x000fe40000000000 */
[----:B------:R-:W-:Y:S01]  /*0610*/  FADD R24, R15, R24 ;  /* 0x000000180f187221 */ /* 0x000fe20000000000 */
[----:B-----5:R-:W-:Y:S01]  /*0620*/  FADD R13, R8, R9 ;  /* 0x00000009080d7221 */ /* 0x020fe20000000000 */
[----:B------:R-:W-:-:S04]  /*0630*/  IMAD.WIDE.U32 R8, R21, 0x4, R28 ;  /* 0x0000000415087825 */ /* 0x000fc800078e001c */
[----:B------:R-:W-:Y:S01]  /*0640*/  FADD R10, R10, R13 ;  /* 0x0000000d0a0a7221 */ /* 0x000fe20000000000 */
[----:B------:R-:W-:Y:S01]  /*0650*/  FADD R6, R7, R6 ;  /* 0x0000000607067221 */ /* 0x000fe20000000000 */
[----:B------:R-:W-:Y:S01]  /*0660*/  FADD R27, R18, R27 ;  /* 0x0000001b121b7221 */ /* 0x000fe20000000000 */
[----:B------:R-:W2:Y:S01]  /*0670*/  LDG.E.128.CONSTANT R12, desc[UR6][R8.64] ;  /* 0x00000006080c7981 */ /* 0x000ea2000c1e9d00 */
[----:B------:R-:W-:-:S03]  /*0680*/  FADD R11, R11, R10 ;  /* 0x0000000a0b0b7221 */ /* 0x000fc60000000000 */
[----:B------:R-:W3:Y:S01]  /*0690*/  LDG.E.128.CONSTANT R16, desc[UR6][R8.64+0x4000] ;  /* 0x0040000608107981 */ /* 0x000ee2000c1e9d00 */
[----:B------:R-:W-:Y:S01]  /*06a0*/  FADD R25, R6, R25 ;  /* 0x0000001906197221 */ /* 0x000fe20000000000 */
[----:B------:R-:W-:Y:S02]  /*06b0*/  FADD R26, R11, R26 ;  /* 0x0000001a0b1a7221 */ /* 0x000fe40000000000 */
[----:B------:R-:W4:Y:S04]  /*06c0*/  LDG.E.128.CONSTANT R4, desc[UR6][R8.64+0x8000] ;  /* 0x0080000608047981 */ /* 0x000f28000c1e9d00 */
[----:B------:R-:W5:Y:S01]  /*06d0*/  LDG.E.128.CONSTANT R8, desc[UR6][R8.64+0xc000] ;  /* 0x00c0000608087981 */ /* 0x000f62000c1e9d00 */
[----:B--2---:R-:W-:Y:S01]  /*06e0*/  FADD R13, R12, R13 ;  /* 0x0000000d0c0d7221 */ /* 0x004fe20000000000 */
[----:B---3--:R-:W-:-:S03]  /*06f0*/  FADD R17, R16, R17 ;  /* 0x0000001110117221 */ /* 0x008fc60000000000 */
[----:B------:R-:W-:Y:S01]  /*0700*/  FADD R14, R14, R13 ;  /* 0x0000000d0e0e7221 */ /* 0x000fe20000000000 */
[----:B------:R-:W-:-:S04]  /*0710*/  IMAD.WIDE.U32 R12, R22, 0x4, R28 ;  /* 0x00000004160c7825 */ /* 0x000fc800078e001c */
[----:B------:R-:W-:Y:S01]  /*0720*/  FADD R18, R18, R17 ;  /* 0x0000001112127221 */ /* 0x000fe20000000000 */
[----:B----4-:R-:W-:Y:S01]  /*0730*/  FADD R5, R4, R5 ;  /* 0x0000000504057221 */ /* 0x010fe20000000000 */
[----:B------:R-:W-:Y:S02]  /*0740*/  FADD R15, R15, R14 ;  /* 0x0000000e0f0f7221 */ /* 0x000fe40000000000 */
[----:B------:R-:W-:Y:S01]  /*0750*/  FADD R4, R19, R18 ;  /* 0x0000001213047221 */ /* 0x000fe20000000000 */
[----:B------:R-:W-:Y:S01]  /*0760*/  FADD R6, R6, R5 ;  /* 0x0000000506067221 */ /* 0x000fe20000000000 */
[----:B-----5:R-:W-:-:S04]  /*0770*/  FADD R17, R8, R9 ;  /* 0x0000000908117221 */ /* 0x020fc80000000000 */
[----:B------:R-:W-:Y:S01]  /*0780*/  FADD R10, R10, R17 ;  /* 0x000000110a0a7221 */ /* 0x000fe20000000000 */
[----:B------:R-:W-:Y:S01]  /*0790*/  FADD R6, R7, R6 ;  /* 0x0000000607067221 */ /* 0x000fe20000000000 */
[----:B------:R-:W2:Y:S01]  /*07a0*/  LDG.E.128.CONSTANT R16, desc[UR6][R12.64] ;  /* 0x000000060c107981 */ /* 0x000ea2000c1e9d00 */
[----:B------:R-:W-:Y:S01]  /*07b0*/  FADD R27, R27, R4 ;  /* 0x000000041b1b7221 */ /* 0x000fe20000000000 */
[----:B------:R-:W-:Y:S01]  /*07c0*/  FADD R11, R11, R10 ;  /* 0x0000000a0b0b7221 */ /* 0x000fe20000000000 */
[----:B------:R-:W-:Y:S01]  /*07d0*/  FADD R25, R25, R6 ;  /* 0x0000000619197221 */ /* 0x000fe20000000000 */
[----:B------:R-:W-:Y:S01]  /*07e0*/  FADD R24, R24, R15 ;  /* 0x0000000f18187221 */ /* 0x000fe20000000000 */
[----:B------:R-:W3:Y:S01]  /*07f0*/  LDG.E.128.CONSTANT R4, desc[UR6][R12.64+0x4000] ;  /* 0x004000060c047981 */ /* 0x000ee2000c1e9d00 */
[----:B------:R-:W-:-:S03]  /*0800*/  FADD R26, R26, R11 ;  /* 0x0000000b1a1a7221 */ /* 0x000fc60000000000 */
[----:B------:R-:W4:Y:S04]  /*0810*/  LDG.E.128.CONSTANT R8, desc[UR6][R12.64+0x8000] ;  /* 0x008000060c087981 */ /* 0x000f28000c1e9d00 */
[----:B------:R-:W5:Y:S01]  /*0820*/  LDG.E.128.CONSTANT R12, desc[UR6][R12.64+0xc000] ;  /* 0x00c000060c0c7981 */ /* 0x000f62000c1e9d00 */
[----:B--2---:R-:W-:-:S04]  /*0830*/  FADD R17, R16, R17 ;  /* 0x0000001110117221 */ /* 0x004fc80000000000 */
[----:B------:R-:W-:Y:S01]  /*0840*/  FADD R18, R18, R17 ;  /* 0x0000001112127221 */ /* 0x000fe20000000000 */
[----:B---3--:R-:W-:Y:S01]  /*0850*/  FADD R5, R4, R5 ;  /* 0x0000000504057221 */ /* 0x008fe20000000000 */
[----:B----4-:R-:W-:-:S03]  /*0860*/  FADD R9, R8, R9 ;  /* 0x0000000908097221 */ /* 0x010fc60000000000 */
[----:B------:R-:W-:Y:S01]  /*0870*/  FADD R6, R6, R5 ;  /* 0x0000000506067221 */ /* 0x000fe20000000000 */
[----:B------:R-:W-:Y:S01]  /*0880*/  FADD R10, R10, R9 ;  /* 0x000000090a0a7221 */ /* 0x000fe20000000000 */
[----:B-----5:R-:W-:Y:S01]  /*0890*/  FADD R17, R12, R13 ;  /* 0x0000000d0c117221 */ /* 0x020fe20000000000 */
[----:B------:R-:W-:-:S04]  /*08a0*/  IMAD.WIDE.U32 R12, R23, 0x4, R28 ;  /* 0x00000004170c7825 */ /* 0x000fc800078e001c */
[----:B------:R-:W-:Y:S01]  /*08b0*/  FADD R14, R14, R17 ;  /* 0x000000110e0e7221 */ /* 0x000fe20000000000 */
[----:B------:R-:W-:Y:S01]  /*08c0*/  FADD R6, R7, R6 ;  /* 0x0000000607067221 */ /* 0x000fe20000000000 */
[----:B------:R-:W-:Y:S01]  /*08d0*/  FADD R10, R11, R10 ;  /* 0x0000000a0b0a7221 */ /* 0x000fe20000000000 */
[----:B------:R-:W-:Y:S01]  /*08e0*/  FADD R30, R19, R18 ;  /* 0x00000012131e7221 */ /* 0x000fe20000000000 */
[----:B------:R-:W-:Y:S01]  /*08f0*/  FADD R15, R15, R14 ;  /* 0x0000000e0f0f7221 */ /* 0x000fe20000000000 */
[----:B------:R-:W2:Y:S01]  /*0900*/  LDG.E.128.CONSTANT R16, desc[UR6][R12.64] ;  /* 0x000000060c107981 */ /* 0x000ea2000c1e9d00 */
[----:B------:R-:W-:Y:S01]  /*0910*/  FADD R27, R27, R6 ;  /* 0x000000061b1b7221 */ /* 0x000fe20000000000 */
[----:B------:R-:W-:Y:S01]  /*0920*/  FADD R25, R25, R10 ;  /* 0x0000000a19197221 */ /* 0x000fe20000000000 */
[----:B------:R-:W-:Y:S01]  /*0930*/  FADD R26, R26, R15 ;  /* 0x0000000f1a1a7221 */ /* 0x000fe20000000000 */
[----:B------:R-:W3:Y:S04]  /*0940*/  LDG.E.128.CONSTANT R4, desc[UR6][R12.64+0x4000] ;  /* 0x004000060c047981 */ /* 0x000ee8000c1e9d00 */
[----:B------:R-:W4:Y:S04]  /*0950*/  LDG.E.128.CONSTANT R8, desc[UR6][R12.64+0x8000] ;  /* 0x008000060c087981 */ /* 0x000f28000c1e9d00 */
[----:B------:R-:W5:Y:S01]  /*0960*/  LDG.E.128.CONSTANT R12, desc[UR6][R12.64+0xc000] ;  /* 0x00c000060c0c7981 */ /* 0x000f62000c1e9d00 */
[----:B------:R-:W-:-:S04]  /*0970*/  IADD3 R3, PT, PT, R20, R3, R20 ;  /* 0x0000000314037210 */ /* 0x000fc80007ffe014 */
[----:B------:R-:W-:-:S04]  /*0980*/  IADD3 R3, PT, PT, R20, R3, R20 ;  /* 0x0000000314037210 */ /* 0x000fc80007ffe014 */
[----:B------:R-:W-:Y:S01]  /*0990*/  ISETP.GE.U32.AND P0, PT, R3, 0x1000, PT ;  /* 0x000010000300780c */ /* 0x000fe20003f06070 */
[----:B------:R-:W-:Y:S01]  /*09a0*/  FADD R24, R24, R30 ;  /* 0x0000001e18187221 */ /* 0x000fe20000000000 */
[C---:B------:R-:W-:Y:S02]  /*09b0*/  LEA R21, R0.reuse, R21, 0x4 ;  /* 0x0000001500157211 */ /* 0x040fe400078e20ff */
[C---:B------:R-:W-:Y:S02]  /*09c0*/  LEA R22, R0.reuse, R22, 0x4 ;  /* 0x0000001600167211 */ /* 0x040fe400078e20ff */
[----:B------:R-:W-:Y:S01]  /*09d0*/  LEA R23, R0, R23, 0x4 ;  /* 0x0000001700177211 */ /* 0x000fe200078e20ff */
[----:B--2---:R-:W-:-:S04]  /*09e0*/  FADD R17, R16, R17 ;  /* 0x0000001110117221 */ /* 0x004fc80000000000 */
[----:B------:R-:W-:Y:S01]  /*09f0*/  FADD R18, R18, R17 ;  /* 0x0000001112127221 */ /* 0x000fe20000000000 */
[----:B---3--:R-:W-:Y:S01]  /*0a00*/  FADD R5, R4, R5 ;  /* 0x0000000504057221 */ /* 0x008fe20000000000 */
[----:B----4-:R-:W-:-:S03]  /*0a10*/  FADD R9, R8, R9 ;  /* 0x0000000908097221 */ /* 0x010fc60000000000 */
[----:B------:R-:W-:Y:S01]  /*0a20*/  FADD R6, R6, R5 ;  /* 0x0000000506067221 */ /* 0x000fe20000000000 */
[----:B------:R-:W-:Y:S01]  /*0a30*/  FADD R10, R10, R9 ;  /* 0x000000090a0a7221 */ /* 0x000fe20000000000 */
[----:B-----5:R-:W-:-:S04]  /*0a40*/  FADD R17, R12, R13 ;  /* 0x0000000d0c117221 */ /* 0x020fc80000000000 */
[----:B------:R-:W-:Y:S01]  /*0a50*/  FADD R14, R14, R17 ;  /* 0x000000110e0e7221 */ /* 0x000fe20000000000 */
        /* <DEDUP_REMOVED lines=8> */
[----:B------:R-:W-:Y:S06]  /*0ae0*/  @!P0 BRA `(.L_x_5) ;  /* 0xfffffff800948947 */ /* 0x000fec000383ffff */
.L_x_4:
[----:B------:R-:W-:Y:S05]  /*0af0*/  BSYNC.RECONVERGENT B0 ;  /* 0x0000000000007941 */ /* 0x000fea0003800200 */
.L_x_3:
[----:B------:R-:W0:Y:S01]  /*0b00*/  SHFL.BFLY PT, R3, R24, 0x10, 0x1f ;  /* 0x0e001f0018037f89 */ /* 0x000e2200000e0000 */
[----:B------:R-:W1:Y:S01]  /*0b10*/  S2UR UR5, SR_CgaCtaId ;  /* 0x00000000000579c3 */ /* 0x000e620000008800 */
[----:B------:R-:W-:Y:S02]  /*0b20*/  UMOV UR4, 0x400 ;  /* 0x0000040000047882 */ /* 0x000fe40000000000 */
[----:B------:R-:W2:Y:S04]  /*0b30*/  SHFL.BFLY PT, R0, R27, 0x10, 0x1f ;  /* 0x0e001f001b007f89 */ /* 0x000ea800000e0000 */
[----:B------:R-:W3:Y:S04]  /*0b40*/  SHFL.BFLY PT, R6, R25, 0x10, 0x1f ;  /* 0x0e001f0019067f89 */ /* 0x000ee800000e0000 */
[----:B------:R-:W4:Y:S01]  /*0b50*/  SHFL.BFLY PT, R5, R26, 0x10, 0x1f ;  /* 0x0e001f001a057f89 */ /* 0x000f2200000e0000 */
[----:B0-----:R-:W-:Y:S01]  /*0b60*/  FADD R3, R3, R24 ;  /* 0x0000001803037221 */ /* 0x001fe20000000000 */
[----:B-1----:R-:W-:Y:S01]  /*0b70*/  ULEA UR4, UR5, UR4, 0x18 ;  /* 0x0000000405047291 */ /* 0x002fe2000f8ec0ff */
[----:B--2---:R-:W-:-:S03]  /*0b80*/  FADD R4, R0, R27 ;  /* 0x0000001b00047221 */ /* 0x004fc60000000000 */
[----:B------:R-:W0:Y:S01]  /*0b90*/  SHFL.BFLY PT, R0, R3, 0x8, 0x1f ;  /* 0x0d001f0003007f89 */ /* 0x000e2200000e0000 */
[----:B---3--:R-:W-:Y:S01]  /*0ba0*/  FADD R7, R6, R25 ;  /* 0x0000001906077221 */ /* 0x008fe20000000000 */
[----:B----4-:R-:W-:-:S04]  /*0bb0*/  FADD R10, R5, R26 ;  /* 0x0000001a050a7221 */ /* 0x010fc80000000000 */
[----:B------:R-:W1:Y:S04]  /*0bc0*/  SHFL.BFLY PT, R8, R7, 0x8, 0x1f ;  /* 0x0d001f0007087f89 */ /* 0x000e6800000e0000 */
[----:B------:R-:W2:Y:S04]  /*0bd0*/  SHFL.BFLY PT, R5, R4, 0x8, 0x1f ;  /* 0x0d001f0004057f89 */ /* 0x000ea800000e0000 */
[----:B------:R-:W3:Y:S01]  /*0be0*/  SHFL.BFLY PT, R11, R10, 0x8, 0x1f ;  /* 0x0d001f000a0b7f89 */ /* 0x000ee200000e0000 */
[----:B0-----:R-:W-:Y:S01]  /*0bf0*/  FADD R0, R3, R0 ;  /* 0x0000000003007221 */ /* 0x001fe20000000000 */
[----:B-1----:R-:W-:Y:S01]  /*0c00*/  FADD R9, R7, R8 ;  /* 0x0000000807097221 */ /* 0x002fe20000000000 */
[----:B--2---:R-:W-:-:S04]  /*0c10*/  FADD R6, R4, R5 ;  /* 0x0000000504067221 */ /* 0x004fc80000000000 */
[----:B------:R-:W0:Y:S01]  /*0c20*/  SHFL.BFLY PT, R8, R9, 0x4, 0x1f ;  /* 0x0c801f0009087f89 */ /* 0x000e2200000e0000 */
[----:B---3--:R-:W-:-:S03]  /*0c30*/  FADD R12, R10, R11 ;  /* 0x0000000b0a0c7221 */ /* 0x008fc60000000000 */
[----:B------:R-:W1:Y:S04]  /*0c40*/  SHFL.BFLY PT, R5, R0, 0x4, 0x1f ;  /* 0x0c801f0000057f89 */ /* 0x000e6800000e0000 */
[----:B------:R-:W2:Y:S04]  /*0c50*/  SHFL.BFLY PT, R3, R6, 0x4, 0x1f ;  /* 0x0c801f0006037f89 */ /* 0x000ea800000e0000 */
[----:B------:R-:W3:Y:S01]  /*0c60*/  SHFL.BFLY PT, R11, R12, 0x4, 0x1f ;  /* 0x0c801f000c0b7f89 */ /* 0x000ee200000e0000 */
[----:B0-----:R-:W-:Y:S01]  /*0c70*/  FADD R10, R9, R8 ;  /* 0x00000008090a7221 */ /* 0x001fe20000000000 */
[----:B-1----:R-:W-:-:S02]  /*0c80*/  FADD R5, R0, R5 ;  /* 0x0000000500057221 */ /* 0x002fc40000000000 */
[----:B------:R-:W0:Y:S01]  /*0c90*/  S2R R0, SR_TID.X ;  /* 0x0000000000007919 */ /* 0x000e220000002100 */
[----:B--2---:R-:W-:Y:S02]  /*0ca0*/  FADD R7, R6, R3 ;  /* 0x0000000306077221 */ /* 0x004fe40000000000 */
[----:B------:R-:W1:Y:S01]  /*0cb0*/  SHFL.BFLY PT, R4, R5, 0x2, 0x1f ;  /* 0x0c401f0005047f89 */ /* 0x000e6200000e0000 */
[----:B---3--:R-:W-:-:S03]  /*0cc0*/  FADD R13, R12, R11 ;  /* 0x0000000b0c0d7221 */ /* 0x008fc60000000000 */
[----:B------:R-:W2:Y:S04]  /*0cd0*/  SHFL.BFLY PT, R8, R7, 0x2, 0x1f ;  /* 0x0c401f0007087f89 */ /* 0x000ea800000e0000 */
[----:B------:R-:W3:Y:S04]  /*0ce0*/  SHFL.BFLY PT, R11, R10, 0x2, 0x1f ;  /* 0x0c401f000a0b7f89 */ /* 0x000ee800000e0000 */
[----:B------:R-:W4:Y:S01]  /*0cf0*/  SHFL.BFLY PT, R14, R13, 0x2, 0x1f ;  /* 0x0c401f000d0e7f89 */ /* 0x000f2200000e0000 */
[----:B-1----:R-:W-:Y:S01]  /*0d00*/  FADD R3, R5, R4 ;  /* 0x0000000405037221 */ /* 0x002fe20000000000 */
[----:B--2---:R-:W-:-:S04]  /*0d10*/  FADD R8, R7, R8 ;  /* 0x0000000807087221 */ /* 0x004fc80000000000 */
[----:B------:R-:W1:Y:S01]  /*0d20*/  SHFL.BFLY PT, R4, R3, 0x1, 0x1f ;  /* 0x0c201f0003047f89 */ /* 0x000e6200000e0000 */
[----:B0-----:R-:W-:Y:S01]  /*0d30*/  LOP3.LUT P0, RZ, R0, 0x1f, RZ, 0xc0, !PT ;  /* 0x0000001f00ff7812 */ /* 0x001fe2000780c0ff */
[----:B---3--:R-:W-:Y:S02]  /*0d40*/  FADD R11, R10, R11 ;  /* 0x0000000b0a0b7221 */ /* 0x008fe40000000000 */
[----:B------:R-:W0:Y:S01]  /*0d50*/  SHFL.BFLY PT, R5, R8, 0x1, 0x1f ;  /* 0x0c201f0008057f89 */ /* 0x000e2200000e0000 */
[----:B------:R-:W-:Y:S01]  /*0d60*/  ISETP.GT.U32.AND P1, PT, R0, 0x3, PT ;  /* 0x000000030000780c */ /* 0x000fe20003f24070 */
[----:B----4-:R-:W-:Y:S02]  /*0d70*/  FADD R14, R13, R14 ;  /* 0x0000000e0d0e7221 */ /* 0x010fe40000000000 */
[----:B------:R-:W2:Y:S04]  /*0d80*/  SHFL.BFLY PT, R6, R11, 0x1, 0x1f ;  /* 0x0c201f000b067f89 */ /* 0x000ea800000e0000 */
[----:B------:R-:W3:Y:S01]  /*0d90*/  SHFL.BFLY PT, R7, R14, 0x1, 0x1f ;  /* 0x0c201f000e077f89 */ /* 0x000ee200000e0000 */
[----:B-1----:R-:W-:Y:S01]  /*0da0*/  FADD R4, R3, R4 ;  /* 0x0000000403047221 */ /* 0x002fe20000000000 */
[----:B------:R-:W-:Y:S01]  /*0db0*/  @!P0 SHF.R.U32.HI R3, RZ, 0x1, R0 ;  /* 0x00000001ff038819 */ /* 0x000fe20000011600 */
[----:B0-----:R-:W-:-:S03]  /*0dc0*/  FADD R5, R8, R5 ;  /* 0x0000000508057221 */ /* 0x001fc60000000000 */
[----:B------:R-:W-:Y:S02]  /*0dd0*/  @!P0 LOP3.LUT R8, R3, 0x1f0, RZ, 0xc0, !PT ;  /* 0x000001f003088812 */ /* 0x000fe400078ec0ff */
[----:B------:R-:W-:Y:S01]  /*0de0*/  LEA R3, R0, UR4, 0x4 ;  /* 0x0000000400037c11 */ /* 0x000fe2000f8e20ff */
[----:B--2---:R-:W-:Y:S01]  /*0df0*/  FADD R6, R11, R6 ;  /* 0x000000060b067221 */ /* 0x004fe20000000000 */
[----:B---3--:R-:W-:-:S05]  /*0e00*/  FADD R7, R14, R7 ;  /* 0x000000070e077221 */ /* 0x008fca0000000000 */
[----:B------:R-:W-:Y:S01]  /*0e10*/  @!P0 STS.128 [R8+UR4], R4 ;  /* 0x0000000408008988 */ /* 0x000fe20008000c04 */
[----:B------:R-:W-:Y:S01]  /*0e20*/  BAR.SYNC.DEFER_BLOCKING 0x0 ;  /* 0x0000000000007b1d */ /* 0x000fe20000010000 */
[----:B------:R-:W-:-:S05]  /*0e30*/  ISETP.GT.U32.AND P0, PT, R0, 0x1, PT ;  /* 0x000000010000780c */ /* 0x000fca0003f04070 */
[----:B------:R-:W-:Y:S04]  /*0e40*/  @!P1 LDS.128 R12, [R3+0x40] ;  /* 0x00004000030c9984 */ /* 0x000fe80000000c00 */
[----:B------:R-:W0:Y:S02]  /*0e50*/  @!P1 LDS.128 R16, [R3] ;  /* 0x0000000003109984 */ /* 0x000e240000000c00 */
[----:B0-----:R-:W-:Y:S01]  /*0e60*/  @!P1 FADD R12, R12, R16 ;  /* 0x000000100c0c9221 */ /* 0x001fe20000000000 */
[----:B------:R-:W-:Y:S01]  /*0e70*/  @!P1 FADD R13, R13, R17 ;  /* 0x000000110d0d9221 */ /* 0x000fe20000000000 */
[----:B------:R-:W-:Y:S01]  /*0e80*/  @!P1 FADD R14, R14, R18 ;  /* 0x000000120e0e9221 */ /* 0x000fe20000000000 */
[----:B------:R-:W-:-:S05]  /*0e90*/  @!P1 FADD R15, R15, R19 ;  /* 0x000000130f0f9221 */ /* 0x000fca0000000000 */
[----:B------:R-:W-:Y:S01]  /*0ea0*/  @!P1 STS.128 [R3], R12 ;  /* 0x0000000c03009388 */ /* 0x000fe20000000c00 */
[----:B------:R-:W-:Y:S01]  /*0eb0*/  BAR.SYNC.DEFER_BLOCKING 0x0 ;  /* 0x0000000000007b1d */ /* 0x000fe20000010000 */
[----:B------:R-:W-:-:S05]  /*0ec0*/  ISETP.NE.AND P1, PT, R0, RZ, PT ;  /* 0x000000ff0000720c */ /* 0x000fca0003f25270 */
[----:B------:R-:W-:Y:S04]  /*0ed0*/  @!P0 LDS.128 R4, [R3+0x20] ;  /* 0x0000200003048984 */ /* 0x000fe80000000c00 */
[----:B------:R-:W0:Y:S02]  /*0ee0*/  @!P0 LDS.128 R8, [R3] ;  /* 0x0000000003088984 */ /* 0x000e240000000c00 */
[----:B0-----:R-:W-:Y:S01]  /*0ef0*/  @!P0 FADD R4, R4, R8 ;  /* 0x0000000804048221 */ /* 0x001fe20000000000 */
[----:B------:R-:W-:Y:S01]  /*0f00*/  @!P0 FADD R5, R5, R9 ;  /* 0x0000000905058221 */ /* 0x000fe20000000000 */
[----:B------:R-:W-:Y:S01]  /*0f10*/  @!P0 FADD R6, R6, R10 ;  /* 0x0000000a06068221 */ /* 0x000fe20000000000 */
[----:B------:R-:W-:-:S05]  /*0f20*/  @!P0 FADD R7, R7, R11 ;  /* 0x0000000b07078221 */ /* 0x000fca0000000000 */
[----:B------:R-:W-:Y:S01]  /*0f30*/  @!P0 STS.128 [R3], R4 ;  /* 0x0000000403008388 */ /* 0x000fe20000000c00 */
[----:B------:R-:W-:Y:S06]  /*0f40*/  BAR.SYNC.DEFER_BLOCKING 0x0 ;  /* 0x0000000000007b1d */ /* 0x000fec0000010000 */
[----:B------:R-:W-:Y:S04]  /*0f50*/  @!P1 LDS.128 R8, [UR4+0x10] ;  /* 0x00001004ff089984 */ /* 0x000fe80008000c00 */
[----:B------:R-:W0:Y:S02]  /*0f60*/  @!P1 LDS.128 R12, [R3] ;  /* 0x00000000030c9984 */ /* 0x000e240000000c00 */
[----:B0-----:R-:W-:Y:S01]  /*0f70*/  @!P1 FADD R8, R8, R12 ;  /* 0x0000000c08089221 */ /* 0x001fe20000000000 */
[----:B------:R-:W-:Y:S01]  /*0f80*/  @!P1 FADD R9, R9, R13 ;  /* 0x0000000d09099221 */ /* 0x000fe20000000000 */
[----:B------:R-:W-:Y:S01]  /*0f90*/  @!P1 FADD R10, R10, R14 ;  /* 0x0000000e0a0a9221 */ /* 0x000fe20000000000 */
[----:B------:R-:W-:-:S05]  /*0fa0*/  @!P1 FADD R11, R11, R15 ;  /* 0x0000000f0b0b9221 */ /* 0x000fca0000000000 */
[----:B------:R0:W-:Y:S01]  /*0fb0*/  @!P1 STS.128 [R3], R8 ;  /* 0x0000000803009388 */ /* 0x0001e20000000c00 */
[----:B------:R-:W-:Y:S06]  /*0fc0*/  BAR.SYNC.DEFER_BLOCKING 0x0 ;  /* 0x0000000000007b1d */ /* 0x000fec0000010000 */
[----:B------:R-:W-:Y:S05]  /*0fd0*/  @P1 EXIT ;  /* 0x000000000000194d */ /* 0x000fea0003800000 */
[----:B0-----:R-:W0:Y:S01]  /*0fe0*/  LDS.128 R8, [UR4] ;  /* 0x00000004ff087984 */ /* 0x001e220008000c00 */
[----:B------:R-:W1:Y:S01]  /*0ff0*/  LDC.64 R4, c[0x0][0x388] ;  /* 0x0000e200ff047b82 */ /* 0x000e620000000a00 */
[----:B------:R-:W-:-:S05]  /*1000*/  SHF.L.U32 R3, R2, 0x2, RZ ;  /* 0x0000000202037819 */ /* 0x000fca00000006ff */
[----:B-1----:R-:W-:-:S05]  /*1010*/  IMAD.WIDE R2, R3, 0x4, R4 ;  /* 0x0000000403027825 */ /* 0x002fca00078e0204 */
[----:B0-----:R-:W-:Y:S01]  /*1020*/  STG.E.128 desc[UR6][R2.64], R8 ;  /* 0x0000000802007986 */ /* 0x001fe2000c101d06 */
[----:B------:R-:W-:Y:S05]  /*1030*/  EXIT ;  /* 0x000000000000794d */ /* 0x000fea0003800000 */
.L_x_6:
[----:B------:R-:W-:-:S00]  /*1040*/  BRA `(.L_x_6) ;  /* 0xfffffffc00fc7947 */ /* 0x000fc0000383ffff */
[----:B------:R-:W-:-:S00]  /*1050*/  NOP ;  /* 0x0000000000007918 */ /* 0x000fc00000000000 */
        /* <DEDUP_REMOVED lines=10> */
.L_x_7:


//--------------------- .nv.shared._Z21reducesum_fp32_kernelPKfPf --------------------------
	.section	.nv.shared._Z21reducesum_fp32_kernelPKfPf,"aw",@nobits
	.sectionflags	@""
	.align	16
.nv.shared._Z21reducesum_fp32_kernelPKfPf:
	.zero		1152


//--------------------- .nv.shared.reserved.0     --------------------------
	.section	.nv.shared.reserved.0,"aw",@nobits
	.weak		__nv_reservedSMEM_offset_0_alias
	.size		__nv_reservedSMEM_offset_0_alias, 0, 64
	.other		__nv_reservedSMEM_offset_0_alias,@"STO_CUDA_RESERVED_SHARED STV_DEFAULT"
__nv_reservedSMEM_offset_0_alias:
	.zero		0
	.zero		64


//--------------------- .nv.global                --------------------------
	.section	.nv.global,"aw",@nobits
.nv.global:
	.type		_ZN34_INTERNAL_b0b1e4c3_4_k_cu_3418b5a84cuda3std6ranges3__45__cpo9iter_moveE,@object
	.size		_ZN34_INTERNAL_b0b1e4c3_4_k_cu_3418b5a84cuda3std6ranges3__45__cpo9iter_moveE,(_ZN34_INTERNAL_b0b1e4c3_4_k_cu_3418b5a84cuda3std3__436_GLOBAL__N__b0b1e4c3_4_k_cu_3418b5a86ignoreE - _ZN34_INTERNAL_b0b1e4c3_4_k_cu_3418b5a84cuda3std6ranges3__45__cpo9iter_moveE)
_ZN34_INTERNAL_b0b1e4c3_4_k_cu_3418b5a84cuda3std6ranges3__45__cpo9iter_moveE:
	.zero		1
	.type		_ZN34_INTERNAL_b0b1e4c3_4_k_cu_3418b5a84cuda3std3__436_GLOBAL__N__b0b1e4c3_4_k_cu_3418b5a86ignoreE,@object
	.size		_ZN34_INTERNAL_b0b1e4c3_4_k_cu_3418b5a84cuda3std3__436_GLOBAL__N__b0b1e4c3_4_k_cu_3418b5a86ignoreE,(_ZN34_INTERNAL_b0b1e4c3_4_k_cu_3418b5a84cuda3std3__45__cpo4cendE - _ZN34_INTERNAL_b0b1e4c3_4_k_cu_3418b5a84cuda3std3__436_GLOBAL__N__b0b1e4c3_4_k_cu_3418b5a86ignoreE)
_ZN34_INTERNAL_b0b1e4c3_4_k_cu_3418b5a84cuda3std3__436_GLOBAL__N__b0b1e4c3_4_k_cu_3418b5a86ignoreE:
	.zero		1
	.type		_ZN34_INTERNAL_b0b1e4c3_4_k_cu_3418b5a84cuda3std3__45__cpo4cendE,@object
	.size		_ZN34_INTERNAL_b0b1e4c3_4_k_cu_3418b5a84cuda3std3__45__cpo4cendE,(_ZN34_INTERNAL_b0b1e4c3_4_k_cu_3418b5a84cuda3std3__45__cpo3endE - _ZN34_INTERNAL_b0b1e4c3_4_k_cu_3418b5a84cuda3std3__45__cpo4cendE)
_ZN34_INTERNAL_b0b1e4c3_4_k_cu_3418b5a84cuda3std3__45__cpo4cendE:
	.zero		1
	.type		_ZN34_INTERNAL_b0b1e4c3_4_k_cu_3418b5a84cuda3std3__45__cpo3endE,@object
	.size		_ZN34_INTERNAL_b0b1e4c3_4_k_cu_3418b5a84cuda3std3__45__cpo3endE,(_ZN34_INTERNAL_b0b1e4c3_4_k_cu_3418b5a84cuda3std3__48in_placeE - _ZN34_INTERNAL_b0b1e4c3_4_k_cu_3418b5a84cuda3std3__45__cpo3endE)
_ZN34_INTERNAL_b0b1e4c3_4_k_cu_3418b5a84cuda3std3__45__cpo3endE:
	.zero		1
	.type		_ZN34_INTERNAL_b0b1e4c3_4_k_cu_3418b5a84cuda3std3__48in_placeE,@object
	.size		_ZN34_INTERNAL_b0b1e4c3_4_k_cu_3418b5a84cuda3std3__48in_placeE,(_ZN34_INTERNAL_b0b1e4c3_4_k_cu_3418b5a84cuda3std6ranges3__45__cpo7advanceE - _ZN34_INTERNAL_b0b1e4c3_4_k_cu_3418b5a84cuda3std3__48in_placeE)
_ZN34_INTERNAL_b0b1e4c3_4_k_cu_3418b5a84cuda3std3__48in_placeE:
	.zero		1
	.type		_ZN34_INTERNAL_b0b1e4c3_4_k_cu_3418b5a84cuda3std6ranges3__45__cpo7advanceE,@object
	.size		_ZN34_INTERNAL_b0b1e4c3_4_k_cu_3418b5a84cuda3std6ranges3__45__cpo7advanceE,(_ZN34_INTERNAL_b0b1e4c3_4_k_cu_3418b5a84cuda3std3__45__cpo5beginE - _ZN34_INTERNAL_b0b1e4c3_4_k_cu_3418b5a84cuda3std6ranges3__45__cpo7advanceE)
_ZN34_INTERNAL_b0b1e4c3_4_k_cu_3418b5a84cuda3std6ranges3__45__cpo7advanceE:
	.zero		1
	.type		_ZN34_INTERNAL_b0b1e4c3_4_k_cu_3418b5a84cuda3std3__45__cpo5beginE,@object
	.size		_ZN34_INTERNAL_b0b1e4c3_4_k_cu_3418b5a84cuda3std3__45__cpo5beginE,(_ZN34_INTERNAL_b0b1e4c3_4_k_cu_3418b5a84cuda3std3__419piecewise_constructE - _ZN34_INTERNAL_b0b1e4c3_4_k_cu_3418b5a84cuda3std3__45__cpo5beginE)
_ZN34_INTERNAL_b0b1e4c3_4_k_cu_3418b5a84cuda3std3__45__cpo5beginE:
	.zero		1
	.type		_ZN34_INTERNAL_b0b1e4c3_4_k_cu_3418b5a84cuda3std3__419piecewise_constructE,@object
	.size		_ZN34_INTERNAL_b0b1e4c3_4_k_cu_3418b5a84cuda3std3__419piecewise_constructE,(_ZN34_INTERNAL_b0b1e4c3_4_k_cu_3418b5a84cuda3std3__45__cpo6cbeginE - _ZN34_INTERNAL_b0b1e4c3_4_k_cu_3418b5a84cuda3std3__419piecewise_constructE)
_ZN34_INTERNAL_b0b1e4c3_4_k_cu_3418b5a84cuda3std3__419piecewise_constructE:
	.zero		1
	.type		_ZN34_INTERNAL_b0b1e4c3_4_k_cu_3418b5a84cuda3std3__45__cpo6cbeginE,@object
	.size		_ZN34_INTERNAL_b0b1e4c3_4_k_cu_3418b5a84cuda3std3__45__cpo6cbeginE,(_ZN34_INTERNAL_b0b1e4c3_4_k_cu_3418b5a84cuda3std6ranges3__45__cpo4swapE - _ZN34_INTERNAL_b0b1e4c3_4_k_cu_3418b5a84cuda3std3__45__cpo6cbeginE)
_ZN34_INTERNAL_b0b1e4c3_4_k_cu_3418b5a84cuda3std3__45__cpo6cbeginE:
	.zero		1
	.type		_ZN34_INTERNAL_b0b1e4c3_4_k_cu_3418b5a84cuda3std6ranges3__45__cpo4swapE,@object
	.size		_ZN34_INTERNAL_b0b1e4c3_4_k_cu_3418b5a84cuda3std6ranges3__45__cpo4swapE,(.L_7 - _ZN34_INTERNAL_b0b1e4c3_4_k_cu_3418b5a84cuda3std6ranges3__45__cpo4swapE)
_ZN34_INTERNAL_b0b1e4c3_4_k_cu_3418b5a84cuda3std6ranges3__45__cpo4swapE:
	.zero		1
.L_7:


//--------------------- .nv.constant0._Z21reducesum_fp32_kernelPKfPf --------------------------
	.section	.nv.constant0._Z21reducesum_fp32_kernelPKfPf,"a",@progbits
	.sectionflags	@""
	.align	4
.nv.constant0._Z21reducesum_fp32_kernelPKfPf:
	.zero		912


//--------------------- SYMBOLS --------------------------

	.type		.nv.reservedSmem.offset0,@object
	.size		.nv.reservedSmem.offset0,0x4
	.type		.nv.reservedSmem.cap,@object
	.size		.nv.reservedSmem.cap,0x4
